//
// Generated by NVIDIA NVVM Compiler
//
// Compiler Build ID: CL-36424714
// Cuda compilation tools, release 13.0, V13.0.88
// Based on NVVM 20.0.0
//

.version 9.0
.target sm_100
.address_size 64

	// .globl	_Z17bitonic_sort_stepPdii

.visible .entry _Z17bitonic_sort_stepPdii(
	.param .u64 .ptr .align 1 _Z17bitonic_sort_stepPdii_param_0,
	.param .u32 _Z17bitonic_sort_stepPdii_param_1,
	.param .u32 _Z17bitonic_sort_stepPdii_param_2
)
{
	.reg .pred 	%p<5>;
	.reg .b32 	%r<9>;
	.reg .b64 	%rd<11>;
	.reg .b64 	%fd<5>;

	ld.param.u64 	%rd6, [_Z17bitonic_sort_stepPdii_param_0];
	ld.param.u32 	%r4, [_Z17bitonic_sort_stepPdii_param_1];
	ld.param.u32 	%r3, [_Z17bitonic_sort_stepPdii_param_2];
	cvta.to.global.u64 	%rd1, %rd6;
	mov.u32 	%r5, %tid.x;
	mov.u32 	%r6, %ntid.x;
	mov.u32 	%r7, %ctaid.x;
	mad.lo.s32 	%r1, %r6, %r7, %r5;
	xor.b32  	%r2, %r4, %r1;
	setp.le.u32 	%p1, %r2, %r1;
	@%p1 bra 	$L__BB0_6;
	and.b32  	%r8, %r3, %r1;
	setp.ne.s32 	%p2, %r8, 0;
	@%p2 bra 	$L__BB0_4;
	mul.wide.u32 	%rd9, %r1, 8;
	add.s64 	%rd2, %rd1, %rd9;
	ld.global.f64 	%fd1, [%rd2];
	mul.wide.u32 	%rd10, %r2, 8;
	add.s64 	%rd3, %rd1, %rd10;
	ld.global.f64 	%fd2, [%rd3];
	setp.leu.f64 	%p4, %fd1, %fd2;
	@%p4 bra 	$L__BB0_6;
	st.global.f64 	[%rd2], %fd2;
	st.global.f64 	[%rd3], %fd1;
	bra.uni 	$L__BB0_6;
$L__BB0_4:
	mul.wide.u32 	%rd7, %r1, 8;
	add.s64 	%rd4, %rd1, %rd7;
	ld.global.f64 	%fd3, [%rd4];
	mul.wide.u32 	%rd8, %r2, 8;
	add.s64 	%rd5, %rd1, %rd8;
	ld.global.f64 	%fd4, [%rd5];
	setp.geu.f64 	%p3, %fd3, %fd4;
	@%p3 bra 	$L__BB0_6;
	st.global.f64 	[%rd4], %fd4;
	st.global.f64 	[%rd5], %fd3;
$L__BB0_6:
	ret;

}


// ===== COMPILED SASS (sm_100) =====

	.target	sm_100

	.elftype	@"ET_EXEC"


//--------------------- .note.nv.tkinfo           --------------------------
	.section	.note.nv.tkinfo,"",@"SHT_NOTE"
	.sectionflags	@"SHF_NOTE_NV_TKINFO"
	.tkinfo
        /*0018*/ 	.word	0x00000002
        /*0030*/ 	.string	""
        /*0030*/ 	.string	"ptxas"
        /*0030*/ 	.string	"Cuda compilation tools, release 13.0, V13.0.88"
        /*0030*/ 	.string	"Build cuda_13.0.r13.0/compiler.36424714_0"
        /*0030*/ 	.string	"-arch sm_100 -m 64 "



//--------------------- .note.nv.cuinfo           --------------------------
	.section	.note.nv.cuinfo,"",@"SHT_NOTE"
	.sectionflags	@"SHF_NOTE_NV_CUINFO"
        /*0018*/ 	.short	0x0002
        /*001a*/ 	.short	0x0064
        /*001c*/ 	.short	0x0082
	.zero		2


//--------------------- .nv.info                  --------------------------
	.section	.nv.info,"",@"SHT_CUDA_INFO"
	.align	4


	//----- nvinfo : EIATTR_REGCOUNT
	.align		4
        /*0000*/ 	.byte	0x04, 0x2f
        /*0002*/ 	.short	(.L_1 - .L_0)
	.align		4
.L_0:
        /*0004*/ 	.word	index@(_Z17bitonic_sort_stepPdii)
        /*0008*/ 	.word	0x0000000c


	//----- nvinfo : EIATTR_FRAME_SIZE
	.align		4
.L_1:
        /*000c*/ 	.byte	0x04, 0x11
        /*000e*/ 	.short	(.L_3 - .L_2)
	.align		4
.L_2:
        /*0010*/ 	.word	index@(_Z17bitonic_sort_stepPdii)
        /*0014*/ 	.word	0x00000000


	//----- nvinfo : EIATTR_MIN_STACK_SIZE
	.align		4
.L_3:
        /*0018*/ 	.byte	0x04, 0x12
        /*001a*/ 	.short	(.L_5 - .L_4)
	.align		4
.L_4:
        /*001c*/ 	.word	index@(_Z17bitonic_sort_stepPdii)
        /*0020*/ 	.word	0x00000000
.L_5:


//--------------------- .nv.compat                --------------------------
	.section	.nv.compat,"",@"SHT_CUDA_COMPAT_INFO"
	.align	4
        /*0000*/ 	.byte	0x02, 0x09, 0x00, 0x00, 0x02, 0x02, 0x01, 0x00, 0x02, 0x05, 0x05, 0x00, 0x03, 0x07, 0x01, 0x01
        /*0010*/ 	.byte	0x02, 0x03, 0x00, 0x00, 0x02, 0x06, 0x01, 0x00, 0x04, 0x0b, 0x08, 0x00, 0x01, 0x00, 0x00, 0x00
        /*0020*/ 	.byte	0x00, 0x00, 0x00, 0x00


//--------------------- .nv.info._Z17bitonic_sort_stepPdii --------------------------
	.section	.nv.info._Z17bitonic_sort_stepPdii,"",@"SHT_CUDA_INFO"
	.sectionflags	@""
	.align	4


	//----- nvinfo : EIATTR_CUDA_API_VERSION
	.align		4
        /*0000*/ 	.byte	0x04, 0x37
        /*0002*/ 	.short	(.L_7 - .L_6)
.L_6:
        /*0004*/ 	.word	0x00000082


	//----- nvinfo : EIATTR_KPARAM_INFO
	.align		4
.L_7:
        /*0008*/ 	.byte	0x04, 0x17
        /*000a*/ 	.short	(.L_9 - .L_8)
.L_8:
        /*000c*/ 	.word	0x00000000
        /*0010*/ 	.short	0x0002
        /*0012*/ 	.short	0x000c
        /*0014*/ 	.byte	0x00, 0xf0, 0x11, 0x00


	//----- nvinfo : EIATTR_KPARAM_INFO
	.align		4
.L_9:
        /*0018*/ 	.byte	0x04, 0x17
        /*001a*/ 	.short	(.L_11 - .L_10)
.L_10:
        /*001c*/ 	.word	0x00000000
        /*0020*/ 	.short	0x0001
        /*0022*/ 	.short	0x0008
        /*0024*/ 	.byte	0x00, 0xf0, 0x11, 0x00


	//----- nvinfo : EIATTR_KPARAM_INFO
	.align		4
.L_11:
        /*0028*/ 	.byte	0x04, 0x17
        /*002a*/ 	.short	(.L_13 - .L_12)
.L_12:
        /*002c*/ 	.word	0x00000000
        /*0030*/ 	.short	0x0000
        /*0032*/ 	.short	0x0000
        /*0034*/ 	.byte	0x00, 0xf5, 0x21, 0x00


	//----- nvinfo : EIATTR_SPARSE_MMA_MASK
	.align		4
.L_13:
        /*0038*/ 	.byte	0x03, 0x50
        /*003a*/ 	.short	0x0000


	//----- nvinfo : EIATTR_MAXREG_COUNT
	.align		4
        /*003c*/ 	.byte	0x03, 0x1b
        /*003e*/ 	.short	0x00ff


	//----- nvinfo : EIATTR_MERCURY_ISA_VERSION
	.align		4
        /*0040*/ 	.byte	0x03, 0x5f
        /*0042*/ 	.short	0x0101


	//----- nvinfo : EIATTR_VRC_CTA_INIT_COUNT
	.align		4
        /*0044*/ 	.byte	0x02, 0x4a
	.zero		1
	.zero		1


	//----- nvinfo : EIATTR_EXIT_INSTR_OFFSETS
	.align		4
        /*0048*/ 	.byte	0x04, 0x1c
        /*004a*/ 	.short	(.L_15 - .L_14)


	//   ....[0]....
.L_14:
        /*004c*/ 	.word	0x00000080


	//   ....[1]....
        /*0050*/ 	.word	0x00000130


	//   ....[2]....
        /*0054*/ 	.word	0x00000160


	//   ....[3]....
        /*0058*/ 	.word	0x000001d0


	//   ....[4]....
        /*005c*/ 	.word	0x00000200


	//----- nvinfo : EIATTR_CRS_STACK_SIZE
	.align		4
.L_15:
        /*0060*/ 	.byte	0x04, 0x1e
        /*0062*/ 	.short	(.L_17 - .L_16)
.L_16:
        /*0064*/ 	.word	0x00000000


	//----- nvinfo : EIATTR_CBANK_PARAM_SIZE
	.align		4
.L_17:
        /*0068*/ 	.byte	0x03, 0x19
        /*006a*/ 	.short	0x0010


	//----- nvinfo : EIATTR_PARAM_CBANK
	.align		4
        /*006c*/ 	.byte	0x04, 0x0a
        /*006e*/ 	.short	(.L_19 - .L_18)
	.align		4
.L_18:
        /*0070*/ 	.word	index@(.nv.constant0._Z17bitonic_sort_stepPdii)
        /*0074*/ 	.short	0x0380
        /*0076*/ 	.short	0x0010


	//----- nvinfo : EIATTR_SW_WAR
	.align		4
.L_19:
        /*0078*/ 	.byte	0x04, 0x36
        /*007a*/ 	.short	(.L_21 - .L_20)
.L_20:
        /*007c*/ 	.word	0x00000008
.L_21:


//--------------------- .nv.callgraph             --------------------------
	.section	.nv.callgraph,"",@"SHT_CUDA_CALLGRAPH"
	.align	4
	.sectionentsize	8
	.align		4
        /*0000*/ 	.word	0x00000000
	.align		4
        /*0004*/ 	.word	0xffffffff
	.align		4
        /*0008*/ 	.word	0x00000000
	.align		4
        /*000c*/ 	.word	0xfffffffe
	.align		4
        /*0010*/ 	.word	0x00000000
	.align		4
        /*0014*/ 	.word	0xfffffffd
	.align		4
        /*0018*/ 	.word	0x00000000
	.align		4
        /*001c*/ 	.word	0xfffffffc


//--------------------- .text._Z17bitonic_sort_stepPdii --------------------------
	.section	.text._Z17bitonic_sort_stepPdii,"ax",@progbits
	.align	128
        .global         _Z17bitonic_sort_stepPdii
        .type           _Z17bitonic_sort_stepPdii,@function
        .size           _Z17bitonic_sort_stepPdii,(.L_x_2 - _Z17bitonic_sort_stepPdii)
        .other          _Z17bitonic_sort_stepPdii,@"STO_CUDA_ENTRY STV_DEFAULT"
_Z17bitonic_sort_stepPdii:
.text._Z17bitonic_sort_stepPdii:
[----:B------:R-:W-:Y:S01]  /*0000*/  LDC R1, c[0x0][0x37c] ;  /* 0x0000df00ff017b82 */ /* 0x000fe20000000800 */
[----:B------:R-:W0:Y:S01]  /*0010*/  S2R R5, SR_TID.X ;  /* 0x0000000000057919 */ /* 0x000e220000002100 */
[----:B------:R-:W0:Y:S01]  /*0020*/  LDCU UR4, c[0x0][0x360] ;  /* 0x00006c00ff0477ac */ /* 0x000e220008000800 */
[----:B------:R-:W0:Y:S01]  /*0030*/  S2R R0, SR_CTAID.X ;  /* 0x0000000000007919 */ /* 0x000e220000002500 */
[----:B------:R-:W1:Y:S01]  /*0040*/  LDCU UR5, c[0x0][0x388] ;  /* 0x00007100ff0577ac */ /* 0x000e620008000800 */
[----:B0-----:R-:W-:-:S05]  /*0050*/  IMAD R5, R0, UR4, R5 ;  /* 0x0000000400057c24 */ /* 0x001fca000f8e0205 */
[----:B-1----:R-:W-:-:S04]  /*0060*/  LOP3.LUT R9, R5, UR5, RZ, 0x3c, !PT ;  /* 0x0000000505097c12 */ /* 0x002fc8000f8e3cff */
[----:B------:R-:W-:-:S13]  /*0070*/  ISETP.GT.U32.AND P0, PT, R9, R5, PT ;  /* 0x000000050900720c */ /* 0x000fda0003f04070 */
[----:B------:R-:W-:Y:S05]  /*0080*/  @!P0 EXIT ;  /* 0x000000000000894d */ /* 0x000fea0003800000 */
[----:B------:R-:W0:Y:S02]  /*0090*/  LDCU UR4, c[0x0][0x38c] ;  /* 0x00007180ff0477ac */ /* 0x000e240008000800 */
[----:B0-----:R-:W-:Y:S01]  /*00a0*/  LOP3.LUT P0, RZ, R5, UR4, RZ, 0xc0, !PT ;  /* 0x0000000405ff7c12 */ /* 0x001fe2000f80c0ff */
[----:B------:R-:W0:-:S12]  /*00b0*/  LDCU.64 UR4, c[0x0][0x358] ;  /* 0x00006b00ff0477ac */ /* 0x000e180008000a00 */
[----:B------:R-:W-:Y:S05]  /*00c0*/  @P0 BRA `(.L_x_0) ;  /* 0x0000000000280947 */ /* 0x000fea0003800000 */
[----:B------:R-:W1:Y:S02]  /*00d0*/  LDC.64 R6, c[0x0][0x380] ;  /* 0x0000e000ff067b82 */ /* 0x000e640000000a00 */
[----:B-1----:R-:W-:-:S04]  /*00e0*/  IMAD.WIDE.U32 R2, R5, 0x8, R6 ;  /* 0x0000000805027825 */ /* 0x002fc800078e0006 */
[----:B------:R-:W-:Y:S01]  /*00f0*/  IMAD.WIDE.U32 R6, R9, 0x8, R6 ;  /* 0x0000000809067825 */ /* 0x000fe200078e0006 */
[----:B0-----:R-:W2:Y:S04]  /*0100*/  LDG.E.64 R4, desc[UR4][R2.64] ;  /* 0x0000000402047981 */ /* 0x001ea8000c1e1b00 */
[----:B------:R-:W2:Y:S02]  /*0110*/  LDG.E.64 R8, desc[UR4][R6.64] ;  /* 0x0000000406087981 */ /* 0x000ea4000c1e1b00 */
[----:B--2---:R-:W-:-:S14]  /*0120*/  DSETP.GT.AND P0, PT, R4, R8, PT ;  /* 0x000000080400722a */ /* 0x004fdc0003f04000 */
[----:B------:R-:W-:Y:S05]  /*0130*/  @!P0 EXIT ;  /* 0x000000000000894d */ /* 0x000fea0003800000 */
[----:B------:R-:W-:Y:S04]  /*0140*/  STG.E.64 desc[UR4][R2.64], R8 ;  /* 0x0000000802007986 */ /* 0x000fe8000c101b04 */
[----:B------:R-:W-:Y:S01]  /*0150*/  STG.E.64 desc[UR4][R6.64], R4 ;  /* 0x0000000406007986 */ /* 0x000fe2000c101b04 */
[----:B------:R-:W-:Y:S05]  /*0160*/  EXIT ;  /* 0x000000000000794d */ /* 0x000fea0003800000 */
.L_x_0:
[----:B------:R-:W1:Y:S02]  /*0170*/  LDC.64 R2, c[0x0][0x380] ;  /* 0x0000e000ff027b82 */ /* 0x000e640000000a00 */
[----:B-1----:R-:W-:-:S04]  /*0180*/  IMAD.WIDE.U32 R6, R5, 0x8, R2 ;  /* 0x0000000805067825 */ /* 0x002fc800078e0002 */
[----:B------:R-:W-:Y:S02]  /*0190*/  IMAD.WIDE.U32 R8, R9, 0x8, R2 ;  /* 0x0000000809087825 */ /* 0x000fe400078e0002 */
[----:B0-----:R-:W2:Y:S04]  /*01a0*/  LDG.E.64 R2, desc[UR4][R6.64] ;  /* 0x0000000406027981 */ /* 0x001ea8000c1e1b00 */
[----:B------:R-:W2:Y:S02]  /*01b0*/  LDG.E.64 R4, desc[UR4][R8.64] ;  /* 0x0000000408047981 */ /* 0x000ea4000c1e1b00 */
[----:B--2---:R-:W-:-:S14]  /*01c0*/  DSETP.GEU.AND P0, PT, R2, R4, PT ;  /* 0x000000040200722a */ /* 0x004fdc0003f0e000 */
[----:B------:R-:W-:Y:S05]  /*01d0*/  @P0 EXIT ;  /* 0x000000000000094d */ /* 0x000fea0003800000 */
[----:B------:R-:W-:Y:S04]  /*01e0*/  STG.E.64 desc[UR4][R6.64], R4 ;  /* 0x0000000406007986 */ /* 0x000fe8000c101b04 */
[----:B------:R-:W-:Y:S01]  /*01f0*/  STG.E.64 desc[UR4][R8.64], R2 ;  /* 0x0000000208007986 */ /* 0x000fe2000c101b04 */
[----:B------:R-:W-:Y:S05]  /*0200*/  EXIT ;  /* 0x000000000000794d */ /* 0x000fea0003800000 */
.L_x_1:
[----:B------:R-:W-:-:S00]  /*0210*/  BRA `(.L_x_1) ;  /* 0xfffffffc00fc7947 */ /* 0x000fc0000383ffff */
[----:B------:R-:W-:-:S00]  /*0220*/  NOP ;  /* 0x0000000000007918 */ /* 0x000fc00000000000 */
        /* <DEDUP_REMOVED lines=13> */
.L_x_2:


//--------------------- .nv.shared.reserved.0     --------------------------
	.section	.nv.shared.reserved.0,"aw",@nobits
	.weak		__nv_reservedSMEM_offset_0_alias
	.size		__nv_reservedSMEM_offset_0_alias, 0, 64
	.other		__nv_reservedSMEM_offset_0_alias,@"STO_CUDA_RESERVED_SHARED STV_DEFAULT"
__nv_reservedSMEM_offset_0_alias:
	.zero		0
	.zero		64


//--------------------- .nv.constant0._Z17bitonic_sort_stepPdii --------------------------
	.section	.nv.constant0._Z17bitonic_sort_stepPdii,"a",@progbits
	.sectionflags	@""
	.align	4
.nv.constant0._Z17bitonic_sort_stepPdii:
	.zero		912


//--------------------- SYMBOLS --------------------------

	.type		.nv.reservedSmem.offset0,@object
	.size		.nv.reservedSmem.offset0,0x4
